	.headerflags	@"EF_CUDA_TEXMODE_UNIFIED EF_CUDA_64BIT_ADDRESS EF_CUDA_ACCELERATORS EF_CUDA_SM90 EF_CUDA_VIRTUAL_SM(EF_CUDA_SM90)"
	.elftype	@"ET_EXEC"


//--------------------- .nv.info                  --------------------------
	.section	.nv.info,"",@"SHT_CUDA_INFO"
	.align	4


	//----- nvinfo : EIATTR_REGCOUNT
	.align		4
        /*0000*/ 	.byte	0x04, 0x2f
        /*0002*/ 	.short	(.L_1 - .L_0)
	.align		4
.L_0:
        /*0004*/ 	.word	index@(triton_poi_fused_add_avg_pool2d_clamp_div_mul_pow_reflection_pad2d_rsub_sub_1)
        /*0008*/ 	.word	0x00000028


	//----- nvinfo : EIATTR_MIN_STACK_SIZE
	.align		4
.L_1:
        /*000c*/ 	.byte	0x04, 0x12
        /*000e*/ 	.short	(.L_3 - .L_2)
	.align		4
.L_2:
        /*0010*/ 	.word	index@(triton_poi_fused_add_avg_pool2d_clamp_div_mul_pow_reflection_pad2d_rsub_sub_1)
        /*0014*/ 	.word	0x00000000


	//----- nvinfo : EIATTR_FRAME_SIZE
	.align		4
.L_3:
        /*0018*/ 	.byte	0x04, 0x11
        /*001a*/ 	.short	(.L_5 - .L_4)
	.align		4
.L_4:
        /*001c*/ 	.word	index@(triton_poi_fused_add_avg_pool2d_clamp_div_mul_pow_reflection_pad2d_rsub_sub_1)
        /*0020*/ 	.word	0x00000000


	//----- nvinfo : EIATTR_MIN_STACK_SIZE
	.align		4
.L_5:
        /*0024*/ 	.byte	0x04, 0x12
        /*0026*/ 	.short	(.L_7 - .L_6)
	.align		4
.L_6:
        /*0028*/ 	.word	index@(triton_poi_fused_add_avg_pool2d_clamp_div_mul_pow_reflection_pad2d_rsub_sub_1)
        /*002c*/ 	.word	0x00000000
.L_7:


//--------------------- .nv.info.triton_poi_fused_add_avg_pool2d_clamp_div_mul_pow_reflection_pad2d_rsub_sub_1 --------------------------
	.section	.nv.info.triton_poi_fused_add_avg_pool2d_clamp_div_mul_pow_reflection_pad2d_rsub_sub_1,"",@"SHT_CUDA_INFO"
	.sectionflags	@""
	.align	4


	//----- nvinfo : EIATTR_CUDA_API_VERSION
	.align		4
        /*0000*/ 	.byte	0x04, 0x37
        /*0002*/ 	.short	(.L_9 - .L_8)
.L_8:
        /*0004*/ 	.word	0x0000007c


	//----- nvinfo : EIATTR_KPARAM_INFO
	.align		4
.L_9:
        /*0008*/ 	.byte	0x04, 0x17
        /*000a*/ 	.short	(.L_11 - .L_10)
.L_10:
        /*000c*/ 	.word	0x00000000
        /*0010*/ 	.short	0x0004
        /*0012*/ 	.short	0x0020
        /*0014*/ 	.byte	0x00, 0xf0, 0x11, 0x00


	//----- nvinfo : EIATTR_KPARAM_INFO
	.align		4
.L_11:
        /*0018*/ 	.byte	0x04, 0x17
        /*001a*/ 	.short	(.L_13 - .L_12)
.L_12:
        /*001c*/ 	.word	0x00000000
        /*0020*/ 	.short	0x0003
        /*0022*/ 	.short	0x0018
        /*0024*/ 	.byte	0x00, 0xf4, 0x21, 0x00


	//----- nvinfo : EIATTR_KPARAM_INFO
	.align		4
.L_13:
        /*0028*/ 	.byte	0x04, 0x17
        /*002a*/ 	.short	(.L_15 - .L_14)
.L_14:
        /*002c*/ 	.word	0x00000000
        /*0030*/ 	.short	0x0002
        /*0032*/ 	.short	0x0010
        /*0034*/ 	.byte	0x00, 0xf4, 0x21, 0x00


	//----- nvinfo : EIATTR_KPARAM_INFO
	.align		4
.L_15:
        /*0038*/ 	.byte	0x04, 0x17
        /*003a*/ 	.short	(.L_17 - .L_16)
.L_16:
        /*003c*/ 	.word	0x00000000
        /*0040*/ 	.short	0x0001
        /*0042*/ 	.short	0x0008
        /*0044*/ 	.byte	0x00, 0xf4, 0x21, 0x00


	//----- nvinfo : EIATTR_KPARAM_INFO
	.align		4
.L_17:
        /*0048*/ 	.byte	0x04, 0x17
        /*004a*/ 	.short	(.L_19 - .L_18)
.L_18:
        /*004c*/ 	.word	0x00000000
        /*0050*/ 	.short	0x0000
        /*0052*/ 	.short	0x0000
        /*0054*/ 	.byte	0x00, 0xf4, 0x21, 0x00


	//----- nvinfo : EIATTR_SPARSE_MMA_MASK
	.align		4
.L_19:
        /*0058*/ 	.byte	0x03, 0x50
        /*005a*/ 	.short	0x0000


	//----- nvinfo : EIATTR_MAXREG_COUNT
	.align		4
        /*005c*/ 	.byte	0x03, 0x1b
        /*005e*/ 	.short	0x00ff


	//----- nvinfo : EIATTR_EXIT_INSTR_OFFSETS
	.align		4
        /*0060*/ 	.byte	0x04, 0x1c
        /*0062*/ 	.short	(.L_21 - .L_20)


	//   ....[0]....
.L_20:
        /*0064*/ 	.word	0x00000d30


	//   ....[1]....
        /*0068*/ 	.word	0x00000d50


	//----- nvinfo : EIATTR_REQNTID
	.align		4
.L_21:
        /*006c*/ 	.byte	0x04, 0x10
        /*006e*/ 	.short	(.L_23 - .L_22)
.L_22:
        /*0070*/ 	.word	0x00000080
        /*0074*/ 	.word	0x00000001
        /*0078*/ 	.word	0x00000001


	//----- nvinfo : EIATTR_CBANK_PARAM_SIZE
	.align		4
.L_23:
        /*007c*/ 	.byte	0x03, 0x19
        /*007e*/ 	.short	0x0024


	//----- nvinfo : EIATTR_PARAM_CBANK
	.align		4
        /*0080*/ 	.byte	0x04, 0x0a
        /*0082*/ 	.short	(.L_25 - .L_24)
	.align		4
.L_24:
        /*0084*/ 	.word	index@(.nv.constant0.triton_poi_fused_add_avg_pool2d_clamp_div_mul_pow_reflection_pad2d_rsub_sub_1)
        /*0088*/ 	.short	0x0210
        /*008a*/ 	.short	0x0024


	//----- nvinfo : EIATTR_SW_WAR
	.align		4
.L_25:
        /*008c*/ 	.byte	0x04, 0x36
        /*008e*/ 	.short	(.L_27 - .L_26)
.L_26:
        /*0090*/ 	.word	0x00000008
.L_27:


//--------------------- .nv.callgraph             --------------------------
	.section	.nv.callgraph,"",@"SHT_CUDA_CALLGRAPH"
	.align	4
	.sectionentsize	8
	.align		4
        /*0000*/ 	.word	0x00000000
	.align		4
        /*0004*/ 	.word	0xffffffff
	.align		4
        /*0008*/ 	.word	0x00000000
	.align		4
        /*000c*/ 	.word	0xfffffffe
	.align		4
        /*0010*/ 	.word	0x00000000
	.align		4
        /*0014*/ 	.word	0xfffffffd
	.align		4
        /*0018*/ 	.word	0x00000000
	.align		4
        /*001c*/ 	.word	0xfffffffc


//--------------------- .text.triton_poi_fused_add_avg_pool2d_clamp_div_mul_pow_reflection_pad2d_rsub_sub_1 --------------------------
	.section	.text.triton_poi_fused_add_avg_pool2d_clamp_div_mul_pow_reflection_pad2d_rsub_sub_1,"ax",@progbits
	.align	128
        .global         triton_poi_fused_add_avg_pool2d_clamp_div_mul_pow_reflection_pad2d_rsub_sub_1
        .type           triton_poi_fused_add_avg_pool2d_clamp_div_mul_pow_reflection_pad2d_rsub_sub_1,@function
        .size           triton_poi_fused_add_avg_pool2d_clamp_div_mul_pow_reflection_pad2d_rsub_sub_1,(.L_x_1 - triton_poi_fused_add_avg_pool2d_clamp_div_mul_pow_reflection_pad2d_rsub_sub_1)
        .other          triton_poi_fused_add_avg_pool2d_clamp_div_mul_pow_reflection_pad2d_rsub_sub_1,@"STO_CUDA_ENTRY STV_DEFAULT"
triton_poi_fused_add_avg_pool2d_clamp_div_mul_pow_reflection_pad2d_rsub_sub_1:
.text.triton_poi_fused_add_avg_pool2d_clamp_div_mul_pow_reflection_pad2d_rsub_sub_1:
[----:B------:R-:W0:Y:S01]  /*0000*/  LDC R1, c[0x0][0x28] ;  /* 0x00000a00ff017b82 */ /* 0x000e220000000800 */
[----:B------:R-:W1:Y:S07]  /*0010*/  S2R R0, SR_TID.X ;  /* 0x0000000000007919 */ /* 0x000e6e0000002100 */
[----:B------:R-:W2:Y:S01]  /*0020*/  LDC.64 R18, c[0x0][0x218] ;  /* 0x00008600ff127b82 */ /* 0x000ea20000000a00 */
[----:B------:R-:W-:Y:S01]  /*0030*/  HFMA2.MMA R13, -RZ, RZ, 0, 0 ;  /* 0x00000000ff0d7435 */ /* 0x000fe200000001ff */
[----:B------:R-:W-:Y:S01]  /*0040*/  ULDC.64 UR4, c[0x0][0x208] ;  /* 0x0000820000047ab9 */ /* 0x000fe20000000a00 */
[----:B------:R-:W3:Y:S01]  /*0050*/  S2R R3, SR_CTAID.X ;  /* 0x0000000000037919 */ /* 0x000ee20000002500 */
[----:B------:R-:W-:-:S02]  /*0060*/  MOV R10, RZ ;  /* 0x000000ff000a7202 */ /* 0x000fc40000000f00 */
[----:B------:R-:W-:Y:S02]  /*0070*/  CS2R R8, SRZ ;  /* 0x0000000000087805 */ /* 0x000fe4000001ff00 */
[----:B------:R-:W4:Y:S01]  /*0080*/  LDC.64 R20, c[0x0][0x220] ;  /* 0x00008800ff147b82 */ /* 0x000f220000000a00 */
[----:B-1----:R-:W-:-:S04]  /*0090*/  LOP3.LUT R0, R0, 0x7f, RZ, 0xc0, !PT ;  /* 0x0000007f00007812 */ /* 0x002fc800078ec0ff */
[----:B---3--:R-:W-:-:S04]  /*00a0*/  LEA R0, R3, R0, 0x7 ;  /* 0x0000000003007211 */ /* 0x008fc800078e38ff */
[----:B------:R-:W-:Y:S02]  /*00b0*/  SHF.R.S32.HI R11, RZ, 0x1f, R0 ;  /* 0x0000001fff0b7819 */ /* 0x000fe40000011400 */
[----:B------:R-:W-:Y:S02]  /*00c0*/  ISETP.GE.AND P0, PT, R0, 0x100, PT ;  /* 0x000001000000780c */ /* 0x000fe40003f06270 */
[CC--:B------:R-:W-:Y:S02]  /*00d0*/  LEA.HI R2, R11.reuse, R0.reuse, RZ, 0x2 ;  /* 0x000000000b027211 */ /* 0x0c0fe400078f10ff */
[----:B------:R-:W-:Y:S02]  /*00e0*/  LEA.HI R11, R11, R0, RZ, 0x4 ;  /* 0x000000000b0b7211 */ /* 0x000fe400078f20ff */
[----:B------:R-:W-:Y:S02]  /*00f0*/  SHF.R.S32.HI R31, RZ, 0x2, R2 ;  /* 0x00000002ff1f7819 */ /* 0x000fe40000011402 */
[----:B------:R-:W-:-:S02]  /*0100*/  LOP3.LUT R3, R2, 0xfffffffc, RZ, 0xc0, !PT ;  /* 0xfffffffc02037812 */ /* 0x000fc400078ec0ff */
[----:B------:R-:W-:Y:S02]  /*0110*/  LEA.HI R2, R31, R31, RZ, 0x2 ;  /* 0x0000001f1f027211 */ /* 0x000fe400078f10ff */
[----:B------:R-:W-:Y:S02]  /*0120*/  SHF.R.S32.HI R5, RZ, 0x4, R11 ;  /* 0x00000004ff057819 */ /* 0x000fe4000001140b */
[----:B------:R-:W-:Y:S02]  /*0130*/  IADD3 R28, R0, -R3, RZ ;  /* 0x80000003001c7210 */ /* 0x000fe40007ffe0ff */
[----:B------:R-:W-:-:S03]  /*0140*/  LOP3.LUT R2, R2, 0xfffffffc, RZ, 0xc0, !PT ;  /* 0xfffffffc02027812 */ /* 0x000fc600078ec0ff */
[----:B------:R-:W-:Y:S01]  /*0150*/  IMAD R14, R5, 0x24, R28 ;  /* 0x00000024050e7824 */ /* 0x000fe200078e021c */
[----:B------:R-:W-:-:S05]  /*0160*/  IADD3 R31, R31, -R2, RZ ;  /* 0x800000021f1f7210 */ /* 0x000fca0007ffe0ff */
[----:B------:R-:W-:-:S05]  /*0170*/  IMAD R14, R31, 0x6, R14 ;  /* 0x000000061f0e7824 */ /* 0x000fca00078e020e */
[----:B------:R-:W-:Y:S02]  /*0180*/  IADD3 R5, R14, 0x1, RZ ;  /* 0x000000010e057810 */ /* 0x000fe40007ffe0ff */
[----:B------:R-:W-:Y:S02]  /*0190*/  IADD3 R25, R14, 0x2, RZ ;  /* 0x000000020e197810 */ /* 0x000fe40007ffe0ff */
[----:B------:R-:W-:Y:S01]  /*01a0*/  IADD3 R27, R14, 0x6, RZ ;  /* 0x000000060e1b7810 */ /* 0x000fe20007ffe0ff */
[--C-:B--2---:R-:W-:Y:S01]  /*01b0*/  IMAD.WIDE R4, R5, 0x4, R18.reuse ;  /* 0x0000000405047825 */ /* 0x104fe200078e0212 */
[----:B------:R-:W-:Y:S02]  /*01c0*/  IADD3 R3, R14, 0xd, RZ ;  /* 0x0000000d0e037810 */ /* 0x000fe40007ffe0ff */
[----:B------:R-:W-:Y:S01]  /*01d0*/  IADD3 R17, R14, 0xc, RZ ;  /* 0x0000000c0e117810 */ /* 0x000fe20007ffe0ff */
[----:B------:R-:W-:Y:S01]  /*01e0*/  IMAD.WIDE R24, R25, 0x4, R18 ;  /* 0x0000000419187825 */ /* 0x000fe200078e0212 */
[----:B------:R1:W2:Y:S01]  /*01f0*/  @!P0 LDG.E R13, desc[UR4][R4.64] ;  /* 0x00000004040d8981 */ /* 0x0002a2000c1e1900 */
[----:B------:R-:W-:-:S02]  /*0200*/  CS2R R6, SRZ ;  /* 0x0000000000067805 */ /* 0x000fc4000001ff00 */
[----:B------:R-:W-:Y:S01]  /*0210*/  IADD3 R12, R28, -0x2, RZ ;  /* 0xfffffffe1c0c7810 */ /* 0x000fe20007ffe0ff */
[--C-:B------:R-:W-:Y:S01]  /*0220*/  IMAD.WIDE R26, R27, 0x4, R18.reuse ;  /* 0x000000041b1a7825 */ /* 0x100fe200078e0212 */
[----:B------:R3:W5:Y:S01]  /*0230*/  @!P0 LDG.E R10, desc[UR4][R24.64] ;  /* 0x00000004180a8981 */ /* 0x000762000c1e1900 */
[----:B------:R-:W-:Y:S02]  /*0240*/  IADD3 R33, R14, 0x7, RZ ;  /* 0x000000070e217810 */ /* 0x000fe40007ffe0ff */
[--C-:B------:R-:W-:Y:S01]  /*0250*/  IMAD.WIDE R16, R17, 0x4, R18.reuse ;  /* 0x0000000411107825 */ /* 0x100fe200078e0212 */
[----:B------:R4:W2:Y:S03]  /*0260*/  @!P0 LDG.E R8, desc[UR4][R26.64] ;  /* 0x000000041a088981 */ /* 0x0008a6000c1e1900 */
[----:B-1----:R-:W-:Y:S01]  /*0270*/  IMAD.WIDE R4, R3, 0x4, R18 ;  /* 0x0000000403047825 */ /* 0x002fe200078e0212 */
[----:B------:R-:W-:Y:S01]  /*0280*/  IADD3 R3, R28, -0x1, RZ ;  /* 0xffffffff1c037810 */ /* 0x000fe20007ffe0ff */
[----:B------:R1:W2:Y:S01]  /*0290*/  @!P0 LDG.E R7, desc[UR4][R16.64] ;  /* 0x0000000410078981 */ /* 0x0002a2000c1e1900 */
[----:B---3--:R-:W-:-:S02]  /*02a0*/  CS2R R24, SRZ ;  /* 0x0000000000187805 */ /* 0x008fc4000001ff00 */
[----:B------:R-:W-:Y:S01]  /*02b0*/  IADD3 R23, R14, 0x8, RZ ;  /* 0x000000080e177810 */ /* 0x000fe20007ffe0ff */
[----:B------:R-:W-:Y:S01]  /*02c0*/  HFMA2.MMA R2, -RZ, RZ, 0, 0 ;  /* 0x00000000ff027435 */ /* 0x000fe200000001ff */
[----:B------:R-:W-:Y:S01]  /*02d0*/  IABS R3, R3 ;  /* 0x0000000300037213 */ /* 0x000fe20000000000 */
[----:B----4-:R-:W-:Y:S01]  /*02e0*/  IMAD.WIDE R26, R0, 0x4, R20 ;  /* 0x00000004001a7825 */ /* 0x010fe200078e0214 */
[----:B------:R3:W4:Y:S02]  /*02f0*/  @!P0 LDG.E R6, desc[UR4][R4.64] ;  /* 0x0000000404068981 */ /* 0x000724000c1e1900 */
[----:B------:R-:W-:Y:S01]  /*0300*/  IADD3 R3, R3, -0x3, RZ ;  /* 0xfffffffd03037810 */ /* 0x000fe20007ffe0ff */
[----:B------:R-:W-:Y:S01]  /*0310*/  IMAD.WIDE R32, R33, 0x4, R18 ;  /* 0x0000000421207825 */ /* 0x000fe200078e0212 */
[----:B-1----:R-:W-:Y:S01]  /*0320*/  IABS R17, R12 ;  /* 0x0000000c00117213 */ /* 0x002fe20000000000 */
[----:B------:R1:W2:Y:S01]  /*0330*/  @!P0 LDG.E R25, desc[UR4][R26.64] ;  /* 0x000000041a198981 */ /* 0x0002a2000c1e1900 */
[----:B------:R-:W-:-:S02]  /*0340*/  LOP3.LUT R12, R11, 0xfffffff0, RZ, 0xc0, !PT ;  /* 0xfffffff00b0c7812 */ /* 0x000fc400078ec0ff */
[----:B---3--:R-:W-:Y:S01]  /*0350*/  IADD3 R5, R31, -0x2, RZ ;  /* 0xfffffffe1f057810 */ /* 0x008fe20007ffe0ff */
[----:B------:R-:W-:Y:S01]  /*0360*/  IMAD.WIDE R22, R23, 0x4, R18 ;  /* 0x0000000417167825 */ /* 0x000fe200078e0212 */
[----:B------:R-:W-:Y:S01]  /*0370*/  IADD3 R4, R31, -0x1, RZ ;  /* 0xffffffff1f047810 */ /* 0x000fe20007ffe0ff */
[----:B------:R3:W2:Y:S01]  /*0380*/  @!P0 LDG.E R9, desc[UR4][R32.64] ;  /* 0x0000000420098981 */ /* 0x0006a2000c1e1900 */
[----:B------:R-:W-:Y:S02]  /*0390*/  IABS R5, R5 ;  /* 0x0000000500057213 */ /* 0x000fe40000000000 */
[----:B-1----:R-:W-:Y:S01]  /*03a0*/  IADD3 R26, R12, 0xf, -R17 ;  /* 0x0000000f0c1a7810 */ /* 0x002fe20007ffe811 */
[----:B------:R1:W2:Y:S01]  /*03b0*/  @!P0 LDG.E R2, desc[UR4][R22.64] ;  /* 0x0000000416028981 */ /* 0x0002a2000c1e1900 */
[----:B------:R-:W-:Y:S02]  /*03c0*/  IABS R4, R4 ;  /* 0x0000000400047213 */ /* 0x000fe40000000000 */
[----:B------:R-:W-:Y:S01]  /*03d0*/  IABS R34, R3 ;  /* 0x0000000300227213 */ /* 0x000fe20000000000 */
[C---:B------:R-:W-:Y:S01]  /*03e0*/  IMAD R17, R5.reuse, -0x4, R12 ;  /* 0xfffffffc05117824 */ /* 0x040fe200078e020c */
[----:B------:R-:W-:Y:S01]  /*03f0*/  MOV R3, R4 ;  /* 0x0000000400037202 */ /* 0x000fe20000000f00 */
[----:B------:R-:W-:Y:S01]  /*0400*/  IMAD R30, R5, -0x4, R26 ;  /* 0xfffffffc051e7824 */ /* 0x000fe200078e021a */
[----:B------:R-:W-:-:S02]  /*0410*/  IADD3 R34, -R34, 0xf, RZ ;  /* 0x0000000f22227810 */ /* 0x000fc40007ffe1ff */
[----:B------:R-:W-:Y:S01]  /*0420*/  IADD3 R28, R28, 0xc, RZ ;  /* 0x0000000c1c1c7810 */ /* 0x000fe20007ffe0ff */
[----:B------:R-:W-:Y:S01]  /*0430*/  IMAD.WIDE R4, R30, 0x4, R20 ;  /* 0x000000041e047825 */ /* 0x000fe200078e0214 */
[----:B------:R-:W-:Y:S02]  /*0440*/  MOV R15, RZ ;  /* 0x000000ff000f7202 */ /* 0x000fe40000000f00 */
[----:B------:R-:W-:Y:S02]  /*0450*/  IADD3 R3, R3, -0x3, RZ ;  /* 0xfffffffd03037810 */ /* 0x000fe40007ffe0ff */
[----:B------:R-:W-:Y:S02]  /*0460*/  LOP3.LUT R11, R34, 0xfffffff0, R11, 0xf8, !PT ;  /* 0xfffffff0220b7812 */ /* 0x000fe400078ef80b */
[----:B------:R-:W-:Y:S01]  /*0470*/  IADD3 R34, R34, R17, RZ ;  /* 0x0000001122227210 */ /* 0x000fe20007ffe0ff */
[----:B------:R1:W2:Y:S01]  /*0480*/  @!P0 LDG.E R15, desc[UR4][R4.64] ;  /* 0x00000004040f8981 */ /* 0x0002a2000c1e1900 */
[----:B---3--:R-:W-:-:S02]  /*0490*/  IADD3 R32, R28, R17, RZ ;  /* 0x000000111c207210 */ /* 0x008fc40007ffe0ff */
[----:B-1----:R-:W-:Y:S02]  /*04a0*/  CS2R R22, SRZ ;  /* 0x0000000000167805 */ /* 0x002fe4000001ff00 */
[----:B------:R-:W-:Y:S01]  /*04b0*/  IABS R27, R3 ;  /* 0x00000003001b7213 */ /* 0x000fe20000000000 */
[----:B------:R-:W-:-:S04]  /*04c0*/  IMAD.WIDE R16, R32, 0x4, R20 ;  /* 0x0000000420107825 */ /* 0x000fc800078e0214 */
[----:B0-----:R-:W-:Y:S01]  /*04d0*/  IMAD.WIDE R4, R34, 0x4, R20 ;  /* 0x0000000422047825 */ /* 0x001fe200078e0214 */
[----:B------:R-:W-:Y:S01]  /*04e0*/  LEA R31, R31, 0xfffffff4, 0x2 ;  /* 0xfffffff41f1f7811 */ /* 0x000fe200078e10ff */
[----:B------:R0:W3:Y:S02]  /*04f0*/  @!P0 LDG.E R22, desc[UR4][R16.64] ;  /* 0x0000000410168981 */ /* 0x0000e4000c1e1900 */
[C---:B------:R-:W-:Y:S02]  /*0500*/  IMAD R3, R27.reuse, -0x4, R11 ;  /* 0xfffffffc1b037824 */ /* 0x040fe400078e020b */
[----:B------:R1:W2:Y:S01]  /*0510*/  @!P0 LDG.E.EL R23, desc[UR4][R4.64] ;  /* 0x0000000404178981 */ /* 0x0002a2000c2e1900 */
[----:B------:R-:W-:Y:S01]  /*0520*/  IADD3 R33, R26, R31, RZ ;  /* 0x0000001f1a217210 */ /* 0x000fe20007ffe0ff */
[----:B------:R-:W-:Y:S01]  /*0530*/  HFMA2.MMA R29, -RZ, RZ, 0, 0 ;  /* 0x00000000ff1d7435 */ /* 0x000fe200000001ff */
[----:B------:R-:W-:Y:S02]  /*0540*/  IMAD R26, R27, -0x4, R26 ;  /* 0xfffffffc1b1a7824 */ /* 0x000fe400078e021a */
[----:B0-----:R-:W-:Y:S01]  /*0550*/  IMAD.WIDE R16, R3, 0x4, R20 ;  /* 0x0000000403107825 */ /* 0x001fe200078e0214 */
[----:B-1----:R-:W-:-:S06]  /*0560*/  CS2R R4, SRZ ;  /* 0x0000000000047805 */ /* 0x002fcc000001ff00 */
[----:B------:R0:W2:Y:S01]  /*0570*/  @!P0 LDG.E.EL R4, desc[UR4][R16.64] ;  /* 0x0000000410048981 */ /* 0x0000a2000c2e1900 */
[----:B------:R-:W-:Y:S02]  /*0580*/  IMAD R27, R27, -0x4, R12 ;  /* 0xfffffffc1b1b7824 */ /* 0x000fe400078e020c */
[----:B0-----:R-:W-:-:S05]  /*0590*/  IMAD.WIDE R16, R26, 0x4, R20 ;  /* 0x000000041a107825 */ /* 0x001fca00078e0214 */
[----:B------:R0:W2:Y:S01]  /*05a0*/  @!P0 LDG.E R29, desc[UR4][R16.64] ;  /* 0x00000004101d8981 */ /* 0x0000a2000c1e1900 */
[--C-:B------:R-:W-:Y:S01]  /*05b0*/  IMAD.WIDE R36, R33, 0x4, R20.reuse ;  /* 0x0000000421247825 */ /* 0x100fe200078e0214 */
[----:B------:R-:W-:Y:S01]  /*05c0*/  IADD3 R31, R11, R31, RZ ;  /* 0x0000001f0b1f7210 */ /* 0x000fe20007ffe0ff */
[----:B------:R-:W-:Y:S01]  /*05d0*/  HFMA2.MMA R12, -RZ, RZ, 0, 0 ;  /* 0x00000000ff0c7435 */ /* 0x000fe200000001ff */
[----:B------:R-:W-:Y:S02]  /*05e0*/  IADD3 R28, R28, R27, RZ ;  /* 0x0000001b1c1c7210 */ /* 0x000fe40007ffe0ff */
[----:B------:R1:W2:Y:S01]  /*05f0*/  @!P0 LDG.E R24, desc[UR4][R36.64] ;  /* 0x0000000424188981 */ /* 0x0002a2000c1e1900 */
[----:B0-----:R-:W0:Y:S01]  /*0600*/  LDC.64 R16, c[0x0][0x228] ;  /* 0x00008a00ff107b82 */ /* 0x001e220000000a00 */
[----:B-1----:R-:W-:-:S04]  /*0610*/  IMAD.WIDE R36, R31, 0x4, R20 ;  /* 0x000000041f247825 */ /* 0x002fc800078e0214 */
[----:B------:R-:W-:Y:S01]  /*0620*/  IMAD.WIDE R20, R28, 0x4, R20 ;  /* 0x000000041c147825 */ /* 0x000fe200078e0214 */
[----:B------:R-:W-:-:S04]  /*0630*/  MOV R11, RZ ;  /* 0x000000ff000b7202 */ /* 0x000fc80000000f00 */
[----:B------:R1:W2:Y:S02]  /*0640*/  @!P0 LDG.E R12, desc[UR4][R20.64] ;  /* 0x00000004140c8981 */ /* 0x0002a4000c1e1900 */
[----:B-1----:R-:W-:-:S05]  /*0650*/  IMAD.WIDE R20, R14, 0x4, R18 ;  /* 0x000000040e147825 */ /* 0x002fca00078e0212 */
[----:B------:R0:W3:Y:S02]  /*0660*/  @!P0 LDG.E R11, desc[UR4][R20.64] ;  /* 0x00000004140b8981 */ /* 0x0000e4000c1e1900 */
[----:B0-----:R-:W-:Y:S01]  /*0670*/  IMAD.WIDE R20, R3, 0x4, R16 ;  /* 0x0000000403147825 */ /* 0x001fe200078e0210 */
[----:B------:R-:W-:-:S04]  /*0680*/  HFMA2.MMA R3, -RZ, RZ, 0, 0 ;  /* 0x00000000ff037435 */ /* 0x000fc800000001ff */
[----:B------:R0:W3:Y:S02]  /*0690*/  @!P0 LDG.E.EL R5, desc[UR4][R20.64] ;  /* 0x0000000414058981 */ /* 0x0000e4000c2e1900 */
[----:B0-----:R-:W-:Y:S01]  /*06a0*/  IMAD.WIDE R20, R28, 0x4, R16 ;  /* 0x000000041c147825 */ /* 0x001fe200078e0210 */
[----:B------:R-:W-:-:S04]  /*06b0*/  MOV R28, RZ ;  /* 0x000000ff001c7202 */ /* 0x000fc80000000f00 */
[----:B------:R0:W3:Y:S02]  /*06c0*/  @!P0 LDG.E R3, desc[UR4][R20.64] ;  /* 0x0000000414038981 */ /* 0x0000e4000c1e1900 */
[----:B0-----:R-:W-:Y:S01]  /*06d0*/  IMAD.WIDE R20, R26, 0x4, R16 ;  /* 0x000000041a147825 */ /* 0x001fe200078e0210 */
[----:B------:R-:W-:-:S04]  /*06e0*/  HFMA2.MMA R26, -RZ, RZ, 0, 0 ;  /* 0x00000000ff1a7435 */ /* 0x000fc800000001ff */
[----:B------:R0:W4:Y:S02]  /*06f0*/  @!P0 LDG.E R28, desc[UR4][R20.64] ;  /* 0x00000004141c8981 */ /* 0x000124000c1e1900 */
[----:B0-----:R-:W-:Y:S01]  /*0700*/  IMAD.WIDE R20, R31, 0x4, R16 ;  /* 0x000000041f147825 */ /* 0x001fe200078e0210 */
[----:B------:R-:W-:-:S04]  /*0710*/  MOV R31, RZ ;  /* 0x000000ff001f7202 */ /* 0x000fc80000000f00 */
[----:B------:R0:W5:Y:S02]  /*0720*/  @!P0 LDG.E.EL R26, desc[UR4][R20.64] ;  /* 0x00000004141a8981 */ /* 0x000164000c2e1900 */
[----:B0-----:R-:W-:Y:S01]  /*0730*/  IMAD.WIDE R20, R33, 0x4, R16 ;  /* 0x0000000421147825 */ /* 0x001fe200078e0210 */
[----:B------:R-:W-:-:S04]  /*0740*/  HFMA2.MMA R33, -RZ, RZ, 0, 0 ;  /* 0x00000000ff217435 */ /* 0x000fc800000001ff */
[----:B------:R0:W5:Y:S01]  /*0750*/  @!P0 LDG.E R31, desc[UR4][R20.64] ;  /* 0x00000004141f8981 */ /* 0x000162000c1e1900 */
[----:B------:R-:W-:-:S06]  /*0760*/  MOV R27, RZ ;  /* 0x000000ff001b7202 */ /* 0x000fcc0000000f00 */
[----:B------:R-:W5:Y:S01]  /*0770*/  @!P0 LDG.E.EL R27, desc[UR4][R36.64] ;  /* 0x00000004241b8981 */ /* 0x000f62000c2e1900 */
[----:B0-----:R-:W-:Y:S01]  /*0780*/  IMAD.WIDE R20, R34, 0x4, R16 ;  /* 0x0000000422147825 */ /* 0x001fe200078e0210 */
[----:B------:R-:W-:-:S04]  /*0790*/  MOV R34, RZ ;  /* 0x000000ff00227202 */ /* 0x000fc80000000f00 */
[----:B------:R0:W5:Y:S02]  /*07a0*/  @!P0 LDG.E.EL R33, desc[UR4][R20.64] ;  /* 0x0000000414218981 */ /* 0x000164000c2e1900 */
[----:B0-----:R-:W-:Y:S01]  /*07b0*/  IMAD.WIDE R20, R32, 0x4, R16 ;  /* 0x0000000420147825 */ /* 0x001fe200078e0210 */
[----:B------:R-:W-:-:S04]  /*07c0*/  HFMA2.MMA R32, -RZ, RZ, 0, 0 ;  /* 0x00000000ff207435 */ /* 0x000fc800000001ff */
[----:B------:R0:W5:Y:S02]  /*07d0*/  @!P0 LDG.E R34, desc[UR4][R20.64] ;  /* 0x0000000414228981 */ /* 0x000164000c1e1900 */
[----:B0-----:R-:W-:-:S05]  /*07e0*/  IMAD.WIDE R20, R0, 0x4, R16 ;  /* 0x0000000400147825 */ /* 0x001fca00078e0210 */
[----:B------:R-:W5:Y:S01]  /*07f0*/  @!P0 LDG.E R32, desc[UR4][R20.64] ;  /* 0x0000000414208981 */ /* 0x000f62000c1e1900 */
[----:B------:R-:W-:Y:S01]  /*0800*/  IMAD.WIDE R16, R30, 0x4, R16 ;  /* 0x000000041e107825 */ /* 0x000fe200078e0210 */
[----:B------:R-:W-:-:S06]  /*0810*/  MOV R30, RZ ;  /* 0x000000ff001e7202 */ /* 0x000fcc0000000f00 */
[----:B------:R0:W5:Y:S01]  /*0820*/  @!P0 LDG.E R30, desc[UR4][R16.64] ;  /* 0x00000004101e8981 */ /* 0x000162000c1e1900 */
[----:B------:R-:W-:Y:S01]  /*0830*/  IADD3 R35, R14, 0xe, RZ ;  /* 0x0000000e0e237810 */ /* 0x000fe20007ffe0ff */
[----:B------:R-:W-:-:S04]  /*0840*/  HFMA2.MMA R14, -RZ, RZ, 0, 0 ;  /* 0x00000000ff0e7435 */ /* 0x000fc800000001ff */
[----:B------:R-:W-:-:S06]  /*0850*/  IMAD.WIDE R18, R35, 0x4, R18 ;  /* 0x0000000423127825 */ /* 0x000fcc00078e0212 */
[----:B------:R-:W5:Y:S01]  /*0860*/  @!P0 LDG.E R14, desc[UR4][R18.64] ;  /* 0x00000004120e8981 */ /* 0x000f62000c1e1900 */
[C---:B--2---:R-:W-:Y:S01]  /*0870*/  FADD R36, R12.reuse, R4 ;  /* 0x000000040c247221 */ /* 0x044fe20000000000 */
[----:B------:R-:W-:-:S03]  /*0880*/  FMUL R37, R12, R12 ;  /* 0x0000000c0c257220 */ /* 0x000fc60000400000 */
[----:B------:R-:W-:Y:S01]  /*0890*/  FADD R36, R36, R29 ;  /* 0x0000001d24247221 */ /* 0x000fe20000000000 */
[----:B------:R-:W-:Y:S01]  /*08a0*/  FFMA R4, R4, R4, R37 ;  /* 0x0000000404047223 */ /* 0x000fe20000000025 */
[C---:B---3--:R-:W-:Y:S01]  /*08b0*/  FADD R35, R3.reuse, R5 ;  /* 0x0000000503237221 */ /* 0x048fe20000000000 */
[----:B------:R-:W-:-:S04]  /*08c0*/  FMUL R12, R3, R3 ;  /* 0x00000003030c7220 */ /* 0x000fc80000400000 */
[----:B------:R-:W-:Y:S01]  /*08d0*/  FFMA R5, R5, R5, R12 ;  /* 0x0000000505057223 */ /* 0x000fe2000000000c */
[----:B------:R-:W-:Y:S01]  /*08e0*/  FFMA R12, R29, R29, R4 ;  /* 0x0000001d1d0c7223 */ /* 0x000fe20000000004 */
[----:B----4-:R-:W-:Y:S02]  /*08f0*/  FADD R35, R35, R28 ;  /* 0x0000001c23237221 */ /* 0x010fe40000000000 */
[----:B------:R-:W-:Y:S02]  /*0900*/  FFMA R5, R28, R28, R5 ;  /* 0x0000001c1c057223 */ /* 0x000fe40000000005 */
[----:B-----5:R-:W-:Y:S02]  /*0910*/  FADD R35, R35, R26 ;  /* 0x0000001a23237221 */ /* 0x020fe40000000000 */
[----:B------:R-:W-:Y:S01]  /*0920*/  FFMA R5, R26, R26, R5 ;  /* 0x0000001a1a057223 */ /* 0x000fe20000000005 */
[----:B------:R-:W-:Y:S01]  /*0930*/  FADD R36, R36, R27 ;  /* 0x0000001b24247221 */ /* 0x000fe20000000000 */
[----:B0-----:R-:W-:-:S03]  /*0940*/  FFMA R16, R27, R27, R12 ;  /* 0x0000001b1b107223 */ /* 0x001fc6000000000c */
[----:B------:R-:W-:Y:S01]  /*0950*/  FADD R3, R36, R25 ;  /* 0x0000001924037221 */ /* 0x000fe20000000000 */
[----:B------:R-:W-:-:S03]  /*0960*/  FFMA R25, R25, R25, R16 ;  /* 0x0000001919197223 */ /* 0x000fc60000000010 */
[----:B------:R-:W-:Y:S01]  /*0970*/  FADD R12, R3, R24 ;  /* 0x00000018030c7221 */ /* 0x000fe20000000000 */
[----:B------:R-:W-:-:S03]  /*0980*/  FFMA R24, R24, R24, R25 ;  /* 0x0000001818187223 */ /* 0x000fc60000000019 */
[----:B------:R-:W-:Y:S01]  /*0990*/  FADD R3, R12, R23 ;  /* 0x000000170c037221 */ /* 0x000fe20000000000 */
[----:B------:R-:W-:Y:S01]  /*09a0*/  FFMA R23, R23, R23, R24 ;  /* 0x0000001717177223 */ /* 0x000fe20000000018 */
[----:B------:R-:W-:Y:S01]  /*09b0*/  FADD R4, R35, R32 ;  /* 0x0000002023047221 */ /* 0x000fe20000000000 */
[----:B------:R-:W-:-:S03]  /*09c0*/  FFMA R32, R32, R32, R5 ;  /* 0x0000002020207223 */ /* 0x000fc60000000005 */
[----:B------:R-:W-:-:S04]  /*09d0*/  FADD R4, R4, R31 ;  /* 0x0000001f04047221 */ /* 0x000fc80000000000 */
[----:B------:R-:W-:Y:S01]  /*09e0*/  FADD R5, R4, R33 ;  /* 0x0000002104057221 */ /* 0x000fe20000000000 */
[----:B------:R-:W-:Y:S01]  /*09f0*/  FFMA R32, R31, R31, R32 ;  /* 0x0000001f1f207223 */ /* 0x000fe20000000020 */
[----:B------:R-:W-:Y:S02]  /*0a00*/  FADD R4, R3, R22 ;  /* 0x0000001603047221 */ /* 0x000fe40000000000 */
[----:B------:R-:W-:Y:S01]  /*0a10*/  FADD R5, R5, R34 ;  /* 0x0000002205057221 */ /* 0x000fe20000000000 */
[----:B------:R-:W-:Y:S01]  /*0a20*/  FFMA R33, R33, R33, R32 ;  /* 0x0000002121217223 */ /* 0x000fe20000000020 */
[----:B------:R-:W-:Y:S02]  /*0a30*/  FADD R4, R4, R15 ;  /* 0x0000000f04047221 */ /* 0x000fe40000000000 */
[----:B------:R-:W-:Y:S01]  /*0a40*/  FADD R3, R5, R30 ;  /* 0x0000001e05037221 */ /* 0x000fe20000000000 */
[----:B------:R-:W-:Y:S01]  /*0a50*/  FFMA R22, R22, R22, R23 ;  /* 0x0000001616167223 */ /* 0x000fe20000000017 */
[----:B------:R-:W-:Y:S01]  /*0a60*/  FFMA R33, R34, R34, R33 ;  /* 0x0000002222217223 */ /* 0x000fe20000000021 */
[----:B------:R-:W-:Y:S01]  /*0a70*/  FMUL R4, R4, 0.11111111193895339966 ;  /* 0x3de38e3904047820 */ /* 0x000fe20000400000 */
[----:B------:R-:W-:Y:S01]  /*0a80*/  FMUL R3, R3, 0.11111111193895339966 ;  /* 0x3de38e3903037820 */ /* 0x000fe20000400000 */
[----:B------:R-:W-:Y:S01]  /*0a90*/  FFMA R22, R15, R15, R22 ;  /* 0x0000000f0f167223 */ /* 0x000fe20000000016 */
[----:B------:R-:W-:Y:S01]  /*0aa0*/  FFMA R33, R30, R30, R33 ;  /* 0x0000001e1e217223 */ /* 0x000fe20000000021 */
[----:B------:R-:W-:Y:S01]  /*0ab0*/  FMUL R15, R4, R4 ;  /* 0x00000004040f7220 */ /* 0x000fe20000400000 */
[----:B------:R-:W-:Y:S01]  /*0ac0*/  FMUL R5, R3, R3 ;  /* 0x0000000303057220 */ /* 0x000fe20000400000 */
[----:B------:R-:W-:-:S02]  /*0ad0*/  FADD R11, R13, R11 ;  /* 0x0000000b0d0b7221 */ /* 0x000fc40000000000 */
[----:B------:R-:W-:Y:S01]  /*0ae0*/  FFMA R15, R22, 0.11111111193895339966, -R15 ;  /* 0x3de38e39160f7823 */ /* 0x000fe2000000080f */
[--C-:B------:R-:W-:Y:S01]  /*0af0*/  FFMA R12, R33, 0.11111111193895339966, -R5.reuse ;  /* 0x3de38e39210c7823 */ /* 0x100fe20000000805 */
[----:B------:R-:W-:Y:S01]  /*0b00*/  FADD R11, R11, R10 ;  /* 0x0000000a0b0b7221 */ /* 0x000fe20000000000 */
[----:B------:R-:W-:Y:S02]  /*0b10*/  FFMA R5, R4, R4, R5 ;  /* 0x0000000404057223 */ /* 0x000fe40000000005 */
[----:B------:R-:W-:Y:S01]  /*0b20*/  FADD R12, R15, R12 ;  /* 0x0000000c0f0c7221 */ /* 0x000fe20000000000 */
[----:B------:R-:W-:Y:S01]  /*0b30*/  FADD R8, R11, R8 ;  /* 0x000000080b087221 */ /* 0x000fe20000000000 */
[----:B------:R-:W-:Y:S02]  /*0b40*/  FADD R5, R5, 9.9999997473787516356e-05 ;  /* 0x38d1b71705057421 */ /* 0x000fe40000000000 */
[----:B------:R-:W-:Y:S01]  /*0b50*/  FADD R12, R12, 0.00089999998454004526138 ;  /* 0x3a6bedfa0c0c7421 */ /* 0x000fe20000000000 */
[----:B------:R-:W-:-:S03]  /*0b60*/  FADD R9, R8, R9 ;  /* 0x0000000908097221 */ /* 0x000fc60000000000 */
[----:B------:R-:W-:Y:S01]  /*0b70*/  FMUL R5, R12, R5 ;  /* 0x000000050c057220 */ /* 0x000fe20000400000 */
[----:B------:R-:W-:-:S04]  /*0b80*/  FADD R2, R9, R2 ;  /* 0x0000000209027221 */ /* 0x000fc80000000000 */
[C---:B------:R-:W-:Y:S01]  /*0b90*/  FSETP.GT.AND P1, PT, |R5|.reuse, 8.50705917302346158658e+37, PT ;  /* 0x7e8000000500780b */ /* 0x040fe20003f24200 */
[----:B------:R-:W-:Y:S01]  /*0ba0*/  FADD R7, R2, R7 ;  /* 0x0000000702077221 */ /* 0x000fe20000000000 */
[----:B------:R-:W-:-:S03]  /*0bb0*/  FSETP.GEU.AND P2, PT, |R5|, 1.175494350822287508e-38, PT ;  /* 0x008000000500780b */ /* 0x000fc60003f4e200 */
[----:B------:R-:W-:Y:S01]  /*0bc0*/  FADD R7, R7, R6 ;  /* 0x0000000607077221 */ /* 0x000fe20000000000 */
[----:B------:R-:W-:-:S03]  /*0bd0*/  FMUL R2, R3, R4 ;  /* 0x0000000403027220 */ /* 0x000fc60000400000 */
[----:B------:R-:W-:Y:S01]  /*0be0*/  FADD R7, R7, R14 ;  /* 0x0000000e07077221 */ /* 0x000fe20000000000 */
[----:B------:R-:W-:Y:S01]  /*0bf0*/  MOV R9, 0x40000000 ;  /* 0x4000000000097802 */ /* 0x000fe20000000f00 */
[----:B------:R-:W-:Y:S02]  /*0c00*/  FADD R4, R4, R4 ;  /* 0x0000000404047221 */ /* 0x000fe40000000000 */
[----:B------:R-:W-:Y:S01]  /*0c10*/  @P1 FMUL R5, R5, 0.25 ;  /* 0x3e80000005051820 */ /* 0x000fe20000400000 */
[----:B------:R-:W-:Y:S01]  /*0c20*/  FFMA R2, R7, 0.11111111193895339966, -R2 ;  /* 0x3de38e3907027823 */ /* 0x000fe20000000802 */
[----:B------:R-:W-:Y:S02]  /*0c30*/  FFMA R4, R3, R4, 9.9999997473787516356e-05 ;  /* 0x38d1b71703047423 */ /* 0x000fe40000000004 */
[----:B------:R-:W-:Y:S01]  /*0c40*/  @!P2 FMUL R5, R5, 16777216 ;  /* 0x4b8000000505a820 */ /* 0x000fe20000400000 */
[----:B------:R-:W-:-:S03]  /*0c50*/  FFMA R3, R2, R9, 0.00089999998454004526138 ;  /* 0x3a6bedfa02037423 */ /* 0x000fc60000000009 */
[----:B------:R-:W0:Y:S01]  /*0c60*/  MUFU.RCP R2, R5 ;  /* 0x0000000500027308 */ /* 0x000e220000001000 */
[----:B------:R-:W-:-:S04]  /*0c70*/  FMUL R3, R4, R3 ;  /* 0x0000000304037220 */ /* 0x000fc80000400000 */
[----:B------:R-:W-:-:S04]  /*0c80*/  @P1 FMUL R3, R3, 0.25 ;  /* 0x3e80000003031820 */ /* 0x000fc80000400000 */
[----:B------:R-:W-:-:S04]  /*0c90*/  @!P2 FMUL R3, R3, 16777216 ;  /* 0x4b8000000303a820 */ /* 0x000fc80000400000 */
[----:B0-----:R-:W-:-:S04]  /*0ca0*/  FFMA R2, R2, -R3, 1 ;  /* 0x3f80000002027423 */ /* 0x001fc80000000803 */
[----:B------:R-:W-:Y:S02]  /*0cb0*/  FMUL R4, R2, 0.5 ;  /* 0x3f00000002047820 */ /* 0x000fe40000400000 */
[----:B------:R-:W0:Y:S03]  /*0cc0*/  LDC.64 R2, c[0x0][0x210] ;  /* 0x00008400ff027b82 */ /* 0x000e260000000a00 */
[----:B------:R-:W-:-:S04]  /*0cd0*/  FSETP.GTU.AND P1, PT, R4, RZ, PT ;  /* 0x000000ff0400720b */ /* 0x000fc80003f2c000 */
[----:B------:R-:W-:-:S04]  /*0ce0*/  FSEL R7, R4, RZ, P1 ;  /* 0x000000ff04077208 */ /* 0x000fc80000800000 */
[C---:B------:R-:W-:Y:S02]  /*0cf0*/  FSETP.GEU.AND P2, PT, R7.reuse, 1, PT ;  /* 0x3f8000000700780b */ /* 0x040fe40003f4e000 */
[----:B------:R-:W-:Y:S01]  /*0d00*/  FSETP.NAN.AND P1, PT, R7, R7, PT ;  /* 0x000000070700720b */ /* 0x000fe20003f28000 */
[----:B0-----:R-:W-:-:S10]  /*0d10*/  IMAD.WIDE R2, R0, 0x4, R2 ;  /* 0x0000000400027825 */ /* 0x001fd400078e0202 */
[----:B------:R-:W-:Y:S01]  /*0d20*/  @P2 SEL R7, R7, 0x3f800000, P1 ;  /* 0x3f80000007072807 */ /* 0x000fe20000800000 */
[----:B------:R-:W-:Y:S06]  /*0d30*/  @P0 EXIT ;  /* 0x000000000000094d */ /* 0x000fec0003800000 */
[----:B------:R-:W-:Y:S01]  /*0d40*/  STG.E desc[UR4][R2.64], R7 ;  /* 0x0000000702007986 */ /* 0x000fe2000c101904 */
[----:B------:R-:W-:Y:S05]  /*0d50*/  EXIT ;  /* 0x000000000000794d */ /* 0x000fea0003800000 */
.L_x_0:
[----:B------:R-:W-:-:S00]  /*0d60*/  BRA `(.L_x_0) ;  /* 0xfffffffc00fc7947 */ /* 0x000fc0000383ffff */
[----:B------:R-:W-:-:S00]  /*0d70*/  NOP ;  /* 0x0000000000007918 */ /* 0x000fc00000000000 */
        /* <DEDUP_REMOVED lines=8> */
.L_x_1:


//--------------------- .nv.constant0.triton_poi_fused_add_avg_pool2d_clamp_div_mul_pow_reflection_pad2d_rsub_sub_1 --------------------------
	.section	.nv.constant0.triton_poi_fused_add_avg_pool2d_clamp_div_mul_pow_reflection_pad2d_rsub_sub_1,"a",@progbits
	.sectionflags	@""
	.align	4
.nv.constant0.triton_poi_fused_add_avg_pool2d_clamp_div_mul_pow_reflection_pad2d_rsub_sub_1:
	.zero		564
